//
// Generated by NVIDIA NVVM Compiler
//
// Compiler Build ID: CL-36424714
// Cuda compilation tools, release 13.0, V13.0.88
// Based on NVVM 20.0.0
//

.version 9.0
.target sm_100
.address_size 64

	// .globl	_Z12kernel_hellov
.extern .func  (.param .b32 func_retval0) vprintf
(
	.param .b64 vprintf_param_0,
	.param .b64 vprintf_param_1
)
;
.global .align 1 .b8 $str[21] = {72, 101, 108, 108, 111, 32, 102, 114, 111, 109, 32, 116, 104, 101, 32, 71, 80, 85, 33, 10};

.visible .entry _Z12kernel_hellov()
{
	.reg .b32 	%r<3>;
	.reg .b64 	%rd<3>;

	mov.u64 	%rd1, $str;
	cvta.global.u64 	%rd2, %rd1;
	{ // callseq 0, 0
	.param .b64 param0;
	st.param.b64 	[param0], %rd2;
	.param .b64 param1;
	st.param.b64 	[param1], 0;
	.param .b32 retval0;
	call.uni (retval0), 
	vprintf, 
	(
	param0, 
	param1
	);
	ld.param.b32 	%r1, [retval0];
	} // callseq 0
	ret;

}


// ===== COMPILED SASS (sm_100) =====

	.target	sm_100

	.elftype	@"ET_EXEC"


//--------------------- .note.nv.tkinfo           --------------------------
	.section	.note.nv.tkinfo,"",@"SHT_NOTE"
	.sectionflags	@"SHF_NOTE_NV_TKINFO"
	.tkinfo
        /*0018*/ 	.word	0x00000002
        /*0030*/ 	.string	""
        /*0030*/ 	.string	"ptxas"
        /*0030*/ 	.string	"Cuda compilation tools, release 13.0, V13.0.88"
        /*0030*/ 	.string	"Build cuda_13.0.r13.0/compiler.36424714_0"
        /*0030*/ 	.string	"-arch sm_100 -m 64 "



//--------------------- .note.nv.cuinfo           --------------------------
	.section	.note.nv.cuinfo,"",@"SHT_NOTE"
	.sectionflags	@"SHF_NOTE_NV_CUINFO"
        /*0018*/ 	.short	0x0002
        /*001a*/ 	.short	0x0064
        /*001c*/ 	.short	0x0082
	.zero		2


//--------------------- .nv.info                  --------------------------
	.section	.nv.info,"",@"SHT_CUDA_INFO"
	.align	4


	//----- nvinfo : EIATTR_REGCOUNT
	.align		4
        /*0000*/ 	.byte	0x04, 0x2f
        /*0002*/ 	.short	(.L_2 - .L_1)
	.align		4
.L_1:
        /*0004*/ 	.word	index@(_Z12kernel_hellov)
        /*0008*/ 	.word	0x00000018


	//----- nvinfo : EIATTR_FRAME_SIZE
	.align		4
.L_2:
        /*000c*/ 	.byte	0x04, 0x11
        /*000e*/ 	.short	(.L_4 - .L_3)
	.align		4
.L_3:
        /*0010*/ 	.word	index@(_Z12kernel_hellov)
        /*0014*/ 	.word	0x00000000


	//----- nvinfo : EIATTR_MIN_STACK_SIZE
	.align		4
.L_4:
        /*0018*/ 	.byte	0x04, 0x12
        /*001a*/ 	.short	(.L_6 - .L_5)
	.align		4
.L_5:
        /*001c*/ 	.word	index@(_Z12kernel_hellov)
        /*0020*/ 	.word	0x00000000
.L_6:


//--------------------- .nv.compat                --------------------------
	.section	.nv.compat,"",@"SHT_CUDA_COMPAT_INFO"
	.align	4
        /*0000*/ 	.byte	0x02, 0x09, 0x00, 0x00, 0x02, 0x02, 0x01, 0x00, 0x02, 0x05, 0x05, 0x00, 0x03, 0x07, 0x01, 0x01
        /*0010*/ 	.byte	0x02, 0x03, 0x00, 0x00, 0x02, 0x06, 0x01, 0x00, 0x04, 0x0b, 0x08, 0x00, 0x09, 0x00, 0x00, 0x00
        /*0020*/ 	.byte	0x00, 0x00, 0x00, 0x00


//--------------------- .nv.info._Z12kernel_hellov --------------------------
	.section	.nv.info._Z12kernel_hellov,"",@"SHT_CUDA_INFO"
	.sectionflags	@""
	.align	4


	//----- nvinfo : EIATTR_CUDA_API_VERSION
	.align		4
        /*0000*/ 	.byte	0x04, 0x37
        /*0002*/ 	.short	(.L_8 - .L_7)
.L_7:
        /*0004*/ 	.word	0x00000082


	//----- nvinfo : EIATTR_SPARSE_MMA_MASK
	.align		4
.L_8:
        /*0008*/ 	.byte	0x03, 0x50
        /*000a*/ 	.short	0x0000


	//----- nvinfo : EIATTR_MAXREG_COUNT
	.align		4
        /*000c*/ 	.byte	0x03, 0x1b
        /*000e*/ 	.short	0x00ff


	//----- nvinfo : EIATTR_EXTERNS
	.align		4
        /*0010*/ 	.byte	0x04, 0x0f
        /*0012*/ 	.short	(.L_10 - .L_9)


	//   ....[0]....
	.align		4
.L_9:
        /*0014*/ 	.word	index@(vprintf)


	//----- nvinfo : EIATTR_MERCURY_ISA_VERSION
	.align		4
.L_10:
        /*0018*/ 	.byte	0x03, 0x5f
        /*001a*/ 	.short	0x0101


	//----- nvinfo : EIATTR_VRC_CTA_INIT_COUNT
	.align		4
        /*001c*/ 	.byte	0x02, 0x4a
	.zero		1
	.zero		1


	//----- nvinfo : EIATTR_SYSCALL_OFFSETS
	.align		4
        /*0020*/ 	.byte	0x04, 0x46
        /*0022*/ 	.short	(.L_12 - .L_11)


	//   ....[0]....
.L_11:
        /*0024*/ 	.word	0x00000080


	//----- nvinfo : EIATTR_EXIT_INSTR_OFFSETS
	.align		4
.L_12:
        /*0028*/ 	.byte	0x04, 0x1c
        /*002a*/ 	.short	(.L_14 - .L_13)


	//   ....[0]....
.L_13:
        /*002c*/ 	.word	0x00000090


	//----- nvinfo : EIATTR_SW_WAR
	.align		4
.L_14:
        /*0030*/ 	.byte	0x04, 0x36
        /*0032*/ 	.short	(.L_16 - .L_15)
.L_15:
        /*0034*/ 	.word	0x00000008
.L_16:


//--------------------- .nv.callgraph             --------------------------
	.section	.nv.callgraph,"",@"SHT_CUDA_CALLGRAPH"
	.align	4
	.sectionentsize	8
	.align		4
        /*0000*/ 	.word	0x00000000
	.align		4
        /*0004*/ 	.word	0xffffffff
	.align		4
        /*0008*/ 	.word	index@(_Z12kernel_hellov)
	.align		4
        /*000c*/ 	.word	index@(vprintf)
	.align		4
        /*0010*/ 	.word	0x00000000
	.align		4
        /*0014*/ 	.word	0xfffffffe
	.align		4
        /*0018*/ 	.word	0x00000000
	.align		4
        /*001c*/ 	.word	0xfffffffd
	.align		4
        /*0020*/ 	.word	0x00000000
	.align		4
        /*0024*/ 	.word	0xfffffffc


//--------------------- .nv.constant4             --------------------------
	.section	.nv.constant4,"a",@progbits
	.align	8
	.align		8
.nv.constant4:
        /*0000*/ 	.dword	vprintf
	.align		8
        /*0008*/ 	.dword	$str


//--------------------- .text._Z12kernel_hellov   --------------------------
	.section	.text._Z12kernel_hellov,"ax",@progbits
	.align	128
        .global         _Z12kernel_hellov
        .type           _Z12kernel_hellov,@function
        .size           _Z12kernel_hellov,(.L_x_2 - _Z12kernel_hellov)
        .other          _Z12kernel_hellov,@"STO_CUDA_ENTRY STV_DEFAULT"
_Z12kernel_hellov:
.text._Z12kernel_hellov:
[----:B------:R-:W0:Y:S01]  /*0000*/  LDC R1, c[0x0][0x37c] ;  /* 0x0000df00ff017b82 */ /* 0x000e220000000800 */
[----:B------:R-:W-:Y:S01]  /*0010*/  MOV R0, 0x0 ;  /* 0x0000000000007802 */ /* 0x000fe20000000f00 */
[----:B------:R-:W1:Y:S01]  /*0020*/  LDCU.64 UR4, c[0x4][0x8] ;  /* 0x01000100ff0477ac */ /* 0x000e620008000a00 */
[----:B------:R-:W-:-:S05]  /*0030*/  CS2R R6, SRZ ;  /* 0x0000000000067805 */ /* 0x000fca000001ff00 */
[----:B------:R2:W3:Y:S01]  /*0040*/  LDC.64 R2, c[0x4][R0] ;  /* 0x0100000000027b82 */ /* 0x0004e20000000a00 */
[----:B-1----:R-:W-:Y:S02]  /*0050*/  IMAD.U32 R4, RZ, RZ, UR4 ;  /* 0x00000004ff047e24 */ /* 0x002fe4000f8e00ff */
[----:B--2---:R-:W-:-:S07]  /*0060*/  IMAD.U32 R5, RZ, RZ, UR5 ;  /* 0x00000005ff057e24 */ /* 0x004fce000f8e00ff */
[----:B------:R-:W-:-:S07]  /*0070*/  LEPC R20, `(.L_x_0) ;  /* 0x000000001014794e */ /* 0x000fce0000000000 */
[----:B0--3--:R-:W-:Y:S05]  /*0080*/  CALL.ABS.NOINC R2 ;  /* 0x0000000002007343 */ /* 0x009fea0003c00000 */
.L_x_0:
[----:B------:R-:W-:Y:S05]  /*0090*/  EXIT ;  /* 0x000000000000794d */ /* 0x000fea0003800000 */
.L_x_1:
[----:B------:R-:W-:-:S00]  /*00a0*/  BRA `(.L_x_1) ;  /* 0xfffffffc00fc7947 */ /* 0x000fc0000383ffff */
[----:B------:R-:W-:-:S00]  /*00b0*/  NOP ;  /* 0x0000000000007918 */ /* 0x000fc00000000000 */
        /* <DEDUP_REMOVED lines=12> */
.L_x_2:


//--------------------- .nv.global.init           --------------------------
	.section	.nv.global.init,"aw",@progbits
.nv.global.init:
	.type		$str,@object
	.size		$str,(.L_0 - $str)
$str:
        /*0000*/ 	.byte	0x48, 0x65, 0x6c, 0x6c, 0x6f, 0x20, 0x66, 0x72, 0x6f, 0x6d, 0x20, 0x74, 0x68, 0x65, 0x20, 0x47
        /*0010*/ 	.byte	0x50, 0x55, 0x21, 0x0a, 0x00
.L_0:


//--------------------- .nv.shared.reserved.0     --------------------------
	.section	.nv.shared.reserved.0,"aw",@nobits
	.weak		__nv_reservedSMEM_offset_0_alias
	.size		__nv_reservedSMEM_offset_0_alias, 0, 64
	.other		__nv_reservedSMEM_offset_0_alias,@"STO_CUDA_RESERVED_SHARED STV_DEFAULT"
__nv_reservedSMEM_offset_0_alias:
	.zero		0
	.zero		64


//--------------------- .nv.constant0._Z12kernel_hellov --------------------------
	.section	.nv.constant0._Z12kernel_hellov,"a",@progbits
	.sectionflags	@""
	.align	4
.nv.constant0._Z12kernel_hellov:
	.zero		896


//--------------------- SYMBOLS --------------------------

	.type		.nv.reservedSmem.offset0,@object
	.size		.nv.reservedSmem.offset0,0x4
	.type		vprintf,@function
